	.headerflags	@"EF_CUDA_TEXMODE_UNIFIED EF_CUDA_64BIT_ADDRESS EF_CUDA_ACCELERATORS EF_CUDA_SM90 EF_CUDA_VIRTUAL_SM(EF_CUDA_SM90)"
	.elftype	@"ET_EXEC"


//--------------------- .nv.info                  --------------------------
	.section	.nv.info,"",@"SHT_CUDA_INFO"
	.align	4


	//----- nvinfo : EIATTR_REGCOUNT
	.align		4
        /*0000*/ 	.byte	0x04, 0x2f
        /*0002*/ 	.short	(.L_1 - .L_0)
	.align		4
.L_0:
        /*0004*/ 	.word	index@(triton_poi_fused_add_convolution_mul_4)
        /*0008*/ 	.word	0x00000044


	//----- nvinfo : EIATTR_MIN_STACK_SIZE
	.align		4
.L_1:
        /*000c*/ 	.byte	0x04, 0x12
        /*000e*/ 	.short	(.L_3 - .L_2)
	.align		4
.L_2:
        /*0010*/ 	.word	index@(triton_poi_fused_add_convolution_mul_4)
        /*0014*/ 	.word	0x00000000


	//----- nvinfo : EIATTR_FRAME_SIZE
	.align		4
.L_3:
        /*0018*/ 	.byte	0x04, 0x11
        /*001a*/ 	.short	(.L_5 - .L_4)
	.align		4
.L_4:
        /*001c*/ 	.word	index@(triton_poi_fused_add_convolution_mul_4)
        /*0020*/ 	.word	0x00000000


	//----- nvinfo : EIATTR_MIN_STACK_SIZE
	.align		4
.L_5:
        /*0024*/ 	.byte	0x04, 0x12
        /*0026*/ 	.short	(.L_7 - .L_6)
	.align		4
.L_6:
        /*0028*/ 	.word	index@(triton_poi_fused_add_convolution_mul_4)
        /*002c*/ 	.word	0x00000000
.L_7:


//--------------------- .nv.info.triton_poi_fused_add_convolution_mul_4 --------------------------
	.section	.nv.info.triton_poi_fused_add_convolution_mul_4,"",@"SHT_CUDA_INFO"
	.sectionflags	@""
	.align	4


	//----- nvinfo : EIATTR_CUDA_API_VERSION
	.align		4
        /*0000*/ 	.byte	0x04, 0x37
        /*0002*/ 	.short	(.L_9 - .L_8)
.L_8:
        /*0004*/ 	.word	0x0000007c


	//----- nvinfo : EIATTR_KPARAM_INFO
	.align		4
.L_9:
        /*0008*/ 	.byte	0x04, 0x17
        /*000a*/ 	.short	(.L_11 - .L_10)
.L_10:
        /*000c*/ 	.word	0x00000000
        /*0010*/ 	.short	0x0007
        /*0012*/ 	.short	0x0034
        /*0014*/ 	.byte	0x00, 0xf0, 0x11, 0x00


	//----- nvinfo : EIATTR_KPARAM_INFO
	.align		4
.L_11:
        /*0018*/ 	.byte	0x04, 0x17
        /*001a*/ 	.short	(.L_13 - .L_12)
.L_12:
        /*001c*/ 	.word	0x00000000
        /*0020*/ 	.short	0x0006
        /*0022*/ 	.short	0x0030
        /*0024*/ 	.byte	0x00, 0xf0, 0x11, 0x00


	//----- nvinfo : EIATTR_KPARAM_INFO
	.align		4
.L_13:
        /*0028*/ 	.byte	0x04, 0x17
        /*002a*/ 	.short	(.L_15 - .L_14)
.L_14:
        /*002c*/ 	.word	0x00000000
        /*0030*/ 	.short	0x0005
        /*0032*/ 	.short	0x0028
        /*0034*/ 	.byte	0x00, 0xf4, 0x21, 0x00


	//----- nvinfo : EIATTR_KPARAM_INFO
	.align		4
.L_15:
        /*0038*/ 	.byte	0x04, 0x17
        /*003a*/ 	.short	(.L_17 - .L_16)
.L_16:
        /*003c*/ 	.word	0x00000000
        /*0040*/ 	.short	0x0004
        /*0042*/ 	.short	0x0020
        /*0044*/ 	.byte	0x00, 0xf4, 0x21, 0x00


	//----- nvinfo : EIATTR_KPARAM_INFO
	.align		4
.L_17:
        /*0048*/ 	.byte	0x04, 0x17
        /*004a*/ 	.short	(.L_19 - .L_18)
.L_18:
        /*004c*/ 	.word	0x00000000
        /*0050*/ 	.short	0x0003
        /*0052*/ 	.short	0x0018
        /*0054*/ 	.byte	0x00, 0xf4, 0x21, 0x00


	//----- nvinfo : EIATTR_KPARAM_INFO
	.align		4
.L_19:
        /*0058*/ 	.byte	0x04, 0x17
        /*005a*/ 	.short	(.L_21 - .L_20)
.L_20:
        /*005c*/ 	.word	0x00000000
        /*0060*/ 	.short	0x0002
        /*0062*/ 	.short	0x0010
        /*0064*/ 	.byte	0x00, 0xf4, 0x21, 0x00


	//----- nvinfo : EIATTR_KPARAM_INFO
	.align		4
.L_21:
        /*0068*/ 	.byte	0x04, 0x17
        /*006a*/ 	.short	(.L_23 - .L_22)
.L_22:
        /*006c*/ 	.word	0x00000000
        /*0070*/ 	.short	0x0001
        /*0072*/ 	.short	0x0008
        /*0074*/ 	.byte	0x00, 0xf4, 0x21, 0x00


	//----- nvinfo : EIATTR_KPARAM_INFO
	.align		4
.L_23:
        /*0078*/ 	.byte	0x04, 0x17
        /*007a*/ 	.short	(.L_25 - .L_24)
.L_24:
        /*007c*/ 	.word	0x00000000
        /*0080*/ 	.short	0x0000
        /*0082*/ 	.short	0x0000
        /*0084*/ 	.byte	0x00, 0xf4, 0x21, 0x00


	//----- nvinfo : EIATTR_SPARSE_MMA_MASK
	.align		4
.L_25:
        /*0088*/ 	.byte	0x03, 0x50
        /*008a*/ 	.short	0x0000


	//----- nvinfo : EIATTR_MAXREG_COUNT
	.align		4
        /*008c*/ 	.byte	0x03, 0x1b
        /*008e*/ 	.short	0x00ff


	//----- nvinfo : EIATTR_EXIT_INSTR_OFFSETS
	.align		4
        /*0090*/ 	.byte	0x04, 0x1c
        /*0092*/ 	.short	(.L_27 - .L_26)


	//   ....[0]....
.L_26:
        /*0094*/ 	.word	0x000014c0


	//   ....[1]....
        /*0098*/ 	.word	0x00001530


	//----- nvinfo : EIATTR_REQNTID
	.align		4
.L_27:
        /*009c*/ 	.byte	0x04, 0x10
        /*009e*/ 	.short	(.L_29 - .L_28)
.L_28:
        /*00a0*/ 	.word	0x00000100
        /*00a4*/ 	.word	0x00000001
        /*00a8*/ 	.word	0x00000001


	//----- nvinfo : EIATTR_CBANK_PARAM_SIZE
	.align		4
.L_29:
        /*00ac*/ 	.byte	0x03, 0x19
        /*00ae*/ 	.short	0x0038


	//----- nvinfo : EIATTR_PARAM_CBANK
	.align		4
        /*00b0*/ 	.byte	0x04, 0x0a
        /*00b2*/ 	.short	(.L_31 - .L_30)
	.align		4
.L_30:
        /*00b4*/ 	.word	index@(.nv.constant0.triton_poi_fused_add_convolution_mul_4)
        /*00b8*/ 	.short	0x0210
        /*00ba*/ 	.short	0x0038


	//----- nvinfo : EIATTR_SW_WAR
	.align		4
.L_31:
        /*00bc*/ 	.byte	0x04, 0x36
        /*00be*/ 	.short	(.L_33 - .L_32)
.L_32:
        /*00c0*/ 	.word	0x00000008
.L_33:


//--------------------- .nv.callgraph             --------------------------
	.section	.nv.callgraph,"",@"SHT_CUDA_CALLGRAPH"
	.align	4
	.sectionentsize	8
	.align		4
        /*0000*/ 	.word	0x00000000
	.align		4
        /*0004*/ 	.word	0xffffffff
	.align		4
        /*0008*/ 	.word	0x00000000
	.align		4
        /*000c*/ 	.word	0xfffffffe
	.align		4
        /*0010*/ 	.word	0x00000000
	.align		4
        /*0014*/ 	.word	0xfffffffd
	.align		4
        /*0018*/ 	.word	0x00000000
	.align		4
        /*001c*/ 	.word	0xfffffffc


//--------------------- .text.triton_poi_fused_add_convolution_mul_4 --------------------------
	.section	.text.triton_poi_fused_add_convolution_mul_4,"ax",@progbits
	.sectionflags	@"SHF_BARRIERS=1"
	.align	128
        .global         triton_poi_fused_add_convolution_mul_4
        .type           triton_poi_fused_add_convolution_mul_4,@function
        .size           triton_poi_fused_add_convolution_mul_4,(.L_x_1 - triton_poi_fused_add_convolution_mul_4)
        .other          triton_poi_fused_add_convolution_mul_4,@"STO_CUDA_ENTRY STV_DEFAULT"
triton_poi_fused_add_convolution_mul_4:
.text.triton_poi_fused_add_convolution_mul_4:
[----:B------:R-:W0:Y:S01]  /*0000*/  LDC R1, c[0x0][0x28] ;  /* 0x00000a00ff017b82 */ /* 0x000e220000000800 */
[----:B------:R-:W1:Y:S07]  /*0010*/  S2R R51, SR_TID.X ;  /* 0x0000000000337919 */ /* 0x000e6e0000002100 */
[----:B------:R-:W2:Y:S01]  /*0020*/  LDC.64 R28, c[0x0][0x210] ;  /* 0x00008400ff1c7b82 */ /* 0x000ea20000000a00 */
[----:B------:R-:W-:Y:S02]  /*0030*/  CS2R R24, SRZ ;  /* 0x0000000000187805 */ /* 0x000fe4000001ff00 */
[----:B------:R-:W-:Y:S01]  /*0040*/  CS2R R26, SRZ ;  /* 0x00000000001a7805 */ /* 0x000fe2000001ff00 */
[----:B------:R-:W3:Y:S01]  /*0050*/  S2R R9, SR_CTAID.X ;  /* 0x0000000000097919 */ /* 0x000ee20000002500 */
[----:B------:R-:W-:Y:S01]  /*0060*/  ULDC.64 UR6, c[0x0][0x208] ;  /* 0x0000820000067ab9 */ /* 0x000fe20000000a00 */
[----:B------:R-:W-:Y:S01]  /*0070*/  CS2R R20, SRZ ;  /* 0x0000000000147805 */ /* 0x000fe2000001ff00 */
[----:B------:R-:W4:Y:S01]  /*0080*/  S2R R52, SR_CTAID.Y ;  /* 0x0000000000347919 */ /* 0x000f220000002600 */
[----:B------:R-:W-:-:S02]  /*0090*/  CS2R R22, SRZ ;  /* 0x0000000000167805 */ /* 0x000fc4000001ff00 */
[----:B------:R-:W-:Y:S02]  /*00a0*/  CS2R R16, SRZ ;  /* 0x0000000000107805 */ /* 0x000fe4000001ff00 */
[----:B------:R-:W-:Y:S02]  /*00b0*/  CS2R R18, SRZ ;  /* 0x0000000000127805 */ /* 0x000fe4000001ff00 */
[----:B------:R-:W-:Y:S02]  /*00c0*/  CS2R R12, SRZ ;  /* 0x00000000000c7805 */ /* 0x000fe4000001ff00 */
[----:B------:R-:W-:Y:S01]  /*00d0*/  CS2R R14, SRZ ;  /* 0x00000000000e7805 */ /* 0x000fe2000001ff00 */
[----:B------:R-:W5:Y:S01]  /*00e0*/  S2UR UR5, SR_CgaCtaId ;  /* 0x00000000000579c3 */ /* 0x000f620000008800 */
[----:B------:R-:W-:-:S07]  /*00f0*/  UMOV UR4, 0x400 ;  /* 0x0000040000047882 */ /* 0x000fce0000000000 */
[----:B------:R-:W5:Y:S01]  /*0100*/  LDC.64 R64, c[0x0][0x220] ;  /* 0x00008800ff407b82 */ /* 0x000f620000000a00 */
[----:B-1----:R-:W-:Y:S02]  /*0110*/  SHF.R.U32.HI R3, RZ, 0x2, R51 ;  /* 0x00000002ff037819 */ /* 0x002fe40000011633 */
[----:B------:R-:W-:Y:S02]  /*0120*/  SHF.L.U32 R32, R51, 0x2, RZ ;  /* 0x0000000233207819 */ /* 0x000fe400000006ff */
[----:B---3--:R-:W-:Y:S02]  /*0130*/  SHF.L.U32 R9, R9, 0x4, RZ ;  /* 0x0000000409097819 */ /* 0x008fe400000006ff */
[----:B------:R-:W-:Y:S02]  /*0140*/  SGXT.U32 R3, R3, 0x6 ;  /* 0x000000060303781a */ /* 0x000fe40000000000 */
[----:B------:R-:W-:Y:S02]  /*0150*/  LOP3.LUT R0, R9, 0xc, R32, 0xf8, !PT ;  /* 0x0000000c09007812 */ /* 0x000fe400078ef820 */
[----:B----4-:R-:W-:-:S02]  /*0160*/  PRMT R3, R3, 0x6540, R52 ;  /* 0x0000654003037816 */ /* 0x010fc40000000034 */
[----:B------:R-:W-:-:S03]  /*0170*/  ISETP.GE.AND P4, PT, R0, 0x10, PT ;  /* 0x000000100000780c */ /* 0x000fc60003f86270 */
[----:B------:R-:W-:-:S04]  /*0180*/  IMAD R3, R3, 0x10, R0 ;  /* 0x0000001003037824 */ /* 0x000fc800078e0200 */
[C-C-:B--2---:R-:W-:Y:S01]  /*0190*/  IMAD.WIDE R6, R3.reuse, 0x4, R28.reuse ;  /* 0x0000000403067825 */ /* 0x144fe200078e021c */
[----:B------:R-:W-:Y:S02]  /*01a0*/  IADD3 R8, R3, 0x400, RZ ;  /* 0x0000040003087810 */ /* 0x000fe40007ffe0ff */
[----:B------:R-:W-:Y:S01]  /*01b0*/  IADD3 R0, R3, 0xc00, RZ ;  /* 0x00000c0003007810 */ /* 0x000fe20007ffe0ff */
[----:B------:R-:W-:Y:S02]  /*01c0*/  VIADD R4, R3, 0x800 ;  /* 0x0000080003047836 */ /* 0x000fe40000000000 */
[----:B------:R1:W2:Y:S01]  /*01d0*/  @!P4 LDG.E.EL.128 R24, desc[UR6][R6.64] ;  /* 0x000000060618c981 */ /* 0x0002a2000c2e1d00 */
[----:B------:R-:W-:-:S05]  /*01e0*/  IMAD.WIDE R10, R8, 0x4, R28 ;  /* 0x00000004080a7825 */ /* 0x000fca00078e021c */
[----:B------:R3:W4:Y:S01]  /*01f0*/  @!P4 LDG.E.EL.128 R20, desc[UR6][R10.64] ;  /* 0x000000060a14c981 */ /* 0x000722000c2e1d00 */
[----:B-1----:R-:W-:-:S04]  /*0200*/  IMAD.WIDE R6, R4, 0x4, R28 ;  /* 0x0000000404067825 */ /* 0x002fc800078e021c */
[----:B------:R-:W-:Y:S01]  /*0210*/  IMAD.WIDE R28, R0, 0x4, R28 ;  /* 0x00000004001c7825 */ /* 0x000fe200078e021c */
[----:B------:R-:W4:Y:S04]  /*0220*/  @!P4 LDG.E.EL.128 R16, desc[UR6][R6.64] ;  /* 0x000000060610c981 */ /* 0x000f28000c2e1d00 */
[----:B------:R1:W4:Y:S01]  /*0230*/  @!P4 LDG.E.EL.128 R12, desc[UR6][R28.64] ;  /* 0x000000061c0cc981 */ /* 0x000322000c2e1d00 */
[----:B---3--:R-:W-:Y:S01]  /*0240*/  SHF.R.S32.HI R10, RZ, 0x17, R52 ;  /* 0x00000017ff0a7819 */ /* 0x008fe20000011434 */
[----:B-----5:R-:W-:Y:S01]  /*0250*/  UPRMT UR4, UR5, 0x654, UR4 ;  /* 0x0000065405047896 */ /* 0x020fe20008000004 */
[----:B------:R-:W-:Y:S02]  /*0260*/  LOP3.LUT R5, R32, 0xfc, RZ, 0xc0, !PT ;  /* 0x000000fc20057812 */ /* 0x000fe400078ec0ff */
[----:B------:R-:W-:-:S02]  /*0270*/  SGXT R10, R10, 0x1 ;  /* 0x000000010a0a781a */ /* 0x000fc40000000200 */
[----:B------:R-:W-:Y:S02]  /*0280*/  PRMT R45, R5, 0x6540, R52 ;  /* 0x00006540052d7816 */ /* 0x000fe40000000034 */
[----:B------:R-:W-:Y:S01]  /*0290*/  LOP3.LUT R32, R32, 0x3fc, RZ, 0xc0, !PT ;  /* 0x000003fc20207812 */ /* 0x000fe200078ec0ff */
[----:B01----:R-:W0:Y:S01]  /*02a0*/  LDC.64 R28, c[0x0][0x218] ;  /* 0x00008600ff1c7b82 */ /* 0x003e220000000a00 */
[----:B------:R-:W-:Y:S02]  /*02b0*/  LEA.HI R2, R10, R45, RZ, 0x9 ;  /* 0x0000002d0a027211 */ /* 0x000fe400078f48ff */
[----:B------:R-:W-:Y:S02]  /*02c0*/  LOP3.LUT R6, R32, 0x400, RZ, 0xfc, !PT ;  /* 0x0000040020067812 */ /* 0x000fe400078efcff */
[----:B------:R-:W-:Y:S01]  /*02d0*/  LOP3.LUT R5, R51, 0xfc, RZ, 0xc0, !PT ;  /* 0x000000fc33057812 */ /* 0x000fe200078ec0ff */
[C---:B------:R-:W-:Y:S01]  /*02e0*/  IMAD.SHL.U32 R7, R2.reuse, 0x10, RZ ;  /* 0x0000001002077824 */ /* 0x040fe200078e00ff */
[----:B------:R-:W-:-:S02]  /*02f0*/  LOP3.LUT R2, R2, 0xfffffe00, RZ, 0xc0, !PT ;  /* 0xfffffe0002027812 */ /* 0x000fc400078ec0ff */
[----:B------:R-:W-:Y:S02]  /*0300*/  SHF.R.U32.HI R6, RZ, 0x2, R6 ;  /* 0x00000002ff067819 */ /* 0x000fe40000011606 */
[----:B------:R-:W-:Y:S02]  /*0310*/  LOP3.LUT R7, R7, 0xffffe000, RZ, 0xc0, !PT ;  /* 0xffffe00007077812 */ /* 0x000fe400078ec0ff */
[----:B------:R-:W-:Y:S02]  /*0320*/  LOP3.LUT R6, R6, 0x1fc, RZ, 0xc0, !PT ;  /* 0x000001fc06067812 */ /* 0x000fe400078ec0ff */
[----:B------:R-:W-:Y:S02]  /*0330*/  IADD3 R45, R7, R45, -R2 ;  /* 0x0000002d072d7210 */ /* 0x000fe40007ffe802 */
[----:B------:R-:W-:Y:S02]  /*0340*/  LOP3.LUT R2, R32, 0x800, RZ, 0xfc, !PT ;  /* 0x0000080020027812 */ /* 0x000fe400078efcff */
[----:B------:R-:W-:-:S02]  /*0350*/  IADD3 R7, R6, UR4, RZ ;  /* 0x0000000406077c10 */ /* 0x000fc4000fffe0ff */
[----:B------:R-:W-:Y:S02]  /*0360*/  SHF.R.U32.HI R2, RZ, 0x2, R2 ;  /* 0x00000002ff027819 */ /* 0x000fe40000011602 */
[C---:B------:R-:W-:Y:S01]  /*0370*/  LOP3.LUT R6, R32.reuse, 0xc00, RZ, 0xfc, !PT ;  /* 0x00000c0020067812 */ /* 0x040fe200078efcff */
[----:B------:R-:W-:Y:S01]  /*0380*/  IMAD R7, R32, 0x4, R7 ;  /* 0x0000000420077824 */ /* 0x000fe200078e0207 */
[----:B------:R-:W-:Y:S02]  /*0390*/  LOP3.LUT R2, R2, 0x2fc, RZ, 0xc0, !PT ;  /* 0x000002fc02027812 */ /* 0x000fe400078ec0ff */
[----:B------:R-:W-:Y:S02]  /*03a0*/  SHF.R.U32.HI R6, RZ, 0x2, R6 ;  /* 0x00000002ff067819 */ /* 0x000fe40000011606 */
[----:B------:R-:W-:Y:S02]  /*03b0*/  IADD3 R11, R2, UR4, RZ ;  /* 0x00000004020b7c10 */ /* 0x000fe4000fffe0ff */
[----:B------:R-:W-:-:S02]  /*03c0*/  LOP3.LUT R2, R6, 0x3fc, RZ, 0xc0, !PT ;  /* 0x000003fc06027812 */ /* 0x000fc400078ec0ff */
[----:B------:R-:W-:Y:S01]  /*03d0*/  IADD3 R5, R5, UR4, RZ ;  /* 0x0000000405057c10 */ /* 0x000fe2000fffe0ff */
[C---:B------:R-:W-:Y:S01]  /*03e0*/  IMAD R6, R32.reuse, 0x4, R11 ;  /* 0x0000000420067824 */ /* 0x040fe200078e020b */
[----:B------:R-:W-:Y:S02]  /*03f0*/  IADD3 R11, R2, UR4, RZ ;  /* 0x00000004020b7c10 */ /* 0x000fe4000fffe0ff */
[----:B------:R-:W-:Y:S01]  /*0400*/  SHF.R.U32.HI R34, RZ, 0x6, R51 ;  /* 0x00000006ff227819 */ /* 0x000fe20000011633 */
[C---:B------:R-:W-:Y:S02]  /*0410*/  IMAD R5, R32.reuse, 0x4, R5 ;  /* 0x0000000420057824 */ /* 0x040fe400078e0205 */
[----:B------:R-:W-:Y:S01]  /*0420*/  IMAD R2, R32, 0x4, R11 ;  /* 0x0000000420027824 */ /* 0x000fe200078e020b */
[----:B------:R-:W-:-:S04]  /*0430*/  SGXT.U32 R34, R34, 0x2 ;  /* 0x000000022222781a */ /* 0x000fc80000000000 */
[----:B------:R-:W-:-:S04]  /*0440*/  LOP3.LUT R62, R9, R34, RZ, 0xfc, !PT ;  /* 0x00000022093e7212 */ /* 0x000fc800078efcff */
[C---:B------:R-:W-:Y:S02]  /*0450*/  ISETP.GE.AND P0, PT, R62.reuse, 0x10, PT ;  /* 0x000000103e00780c */ /* 0x040fe40003f06270 */
[----:B------:R-:W-:Y:S02]  /*0460*/  LEA R62, R62, R45, 0x9 ;  /* 0x0000002d3e3e7211 */ /* 0x000fe400078e48ff */
[----:B------:R-:W-:-:S04]  /*0470*/  LOP3.LUT R50, R9, 0x8, R34, 0xfe, !PT ;  /* 0x0000000809327812 */ /* 0x000fc800078efe22 */
[C---:B------:R-:W-:Y:S02]  /*0480*/  ISETP.GE.AND P2, PT, R50.reuse, 0x10, PT ;  /* 0x000000103200780c */ /* 0x040fe40003f46270 */
[----:B------:R-:W-:-:S05]  /*0490*/  LEA R50, R50, R45, 0x9 ;  /* 0x0000002d32327211 */ /* 0x000fca00078e48ff */
[----:B0-----:R-:W-:Y:S01]  /*04a0*/  IMAD.WIDE R30, R50, 0x4, R28 ;  /* 0x00000004321e7825 */ /* 0x001fe200078e021c */
[----:B--2---:R-:W-:Y:S04]  /*04b0*/  STS [R5], R24 ;  /* 0x0000001805007388 */ /* 0x004fe80000000800 */
[----:B------:R0:W-:Y:S04]  /*04c0*/  STS [R5+0x4], R25 ;  /* 0x0000041905007388 */ /* 0x0001e80000000800 */
[----:B------:R-:W-:Y:S04]  /*04d0*/  STS [R5+0x8], R26 ;  /* 0x0000081a05007388 */ /* 0x000fe80000000800 */
[----:B------:R-:W-:Y:S01]  /*04e0*/  STS [R5+0xc], R27 ;  /* 0x00000c1b05007388 */ /* 0x000fe20000000800 */
[----:B0-----:R-:W-:-:S03]  /*04f0*/  CS2R R24, SRZ ;  /* 0x0000000000187805 */ /* 0x001fc6000001ff00 */
[----:B----4-:R-:W-:Y:S04]  /*0500*/  STS [R7+0x1000], R20 ;  /* 0x0010001407007388 */ /* 0x010fe80000000800 */
[----:B------:R0:W-:Y:S04]  /*0510*/  STS [R7+0x1004], R21 ;  /* 0x0010041507007388 */ /* 0x0001e80000000800 */
[----:B------:R-:W-:Y:S04]  /*0520*/  STS [R7+0x1008], R22 ;  /* 0x0010081607007388 */ /* 0x000fe80000000800 */
[----:B------:R1:W-:Y:S01]  /*0530*/  STS [R7+0x100c], R23 ;  /* 0x00100c1707007388 */ /* 0x0003e20000000800 */
[----:B0-----:R-:W-:-:S03]  /*0540*/  CS2R R20, SRZ ;  /* 0x0000000000147805 */ /* 0x001fc6000001ff00 */
[----:B------:R0:W-:Y:S04]  /*0550*/  STS [R6+0x2000], R16 ;  /* 0x0020001006007388 */ /* 0x0001e80000000800 */
[----:B------:R-:W-:Y:S01]  /*0560*/  STS [R6+0x2004], R17 ;  /* 0x0020041106007388 */ /* 0x000fe20000000800 */
[----:B-1----:R-:W-:-:S03]  /*0570*/  CS2R R22, SRZ ;  /* 0x0000000000167805 */ /* 0x002fc6000001ff00 */
[----:B------:R-:W-:Y:S01]  /*0580*/  STS [R6+0x2008], R18 ;  /* 0x0020081206007388 */ /* 0x000fe20000000800 */
[----:B0-----:R-:W-:-:S03]  /*0590*/  LOP3.LUT R16, R9, 0x4, R34, 0xfe, !PT ;  /* 0x0000000409107812 */ /* 0x001fc600078efe22 */
[----:B------:R0:W-:Y:S01]  /*05a0*/  STS [R6+0x200c], R19 ;  /* 0x00200c1306007388 */ /* 0x0001e20000000800 */
[----:B------:R-:W-:-:S03]  /*05b0*/  ISETP.GE.AND P1, PT, R16, 0x10, PT ;  /* 0x000000101000780c */ /* 0x000fc60003f26270 */
[----:B------:R-:W-:Y:S04]  /*05c0*/  STS [R2+0x3000], R12 ;  /* 0x0030000c02007388 */ /* 0x000fe80000000800 */
[----:B------:R1:W-:Y:S01]  /*05d0*/  STS [R2+0x3004], R13 ;  /* 0x0030040d02007388 */ /* 0x0003e20000000800 */
[----:B0-----:R-:W-:-:S03]  /*05e0*/  IMAD.WIDE R18, R62, 0x4, R28 ;  /* 0x000000043e127825 */ /* 0x001fc600078e021c */
[----:B------:R0:W-:Y:S04]  /*05f0*/  STS [R2+0x3008], R14 ;  /* 0x0030080e02007388 */ /* 0x0001e80000000800 */
[----:B------:R2:W-:Y:S01]  /*0600*/  STS [R2+0x300c], R15 ;  /* 0x00300c0f02007388 */ /* 0x0005e20000000800 */
[----:B------:R-:W-:Y:S06]  /*0610*/  BAR.SYNC.DEFER_BLOCKING 0x0 ;  /* 0x0000000000007b1d */ /* 0x000fec0000010000 */
[----:B------:R3:W4:Y:S01]  /*0620*/  @!P0 LDG.E.EL.128 R20, desc[UR6][R18.64] ;  /* 0x0000000612148981 */ /* 0x000722000c2e1d00 */
[----:B------:R-:W-:Y:S01]  /*0630*/  IMAD R57, R16, 0x200, R45 ;  /* 0x0000020010397824 */ /* 0x000fe200078e022d */
[----:B------:R-:W-:-:S03]  /*0640*/  CS2R R26, SRZ ;  /* 0x00000000001a7805 */ /* 0x000fc6000001ff00 */
[----:B-1----:R-:W-:-:S05]  /*0650*/  IMAD.WIDE R12, R57, 0x4, R28 ;  /* 0x00000004390c7825 */ /* 0x002fca00078e021c */
[----:B------:R1:W5:Y:S01]  /*0660*/  @!P1 LDG.E.EL.128 R24, desc[UR6][R12.64] ;  /* 0x000000060c189981 */ /* 0x000362000c2e1d00 */
[----:B------:R-:W-:Y:S02]  /*0670*/  CS2R R16, SRZ ;  /* 0x0000000000107805 */ /* 0x000fe4000001ff00 */
[----:B---3--:R-:W-:Y:S02]  /*0680*/  CS2R R18, SRZ ;  /* 0x0000000000127805 */ /* 0x008fe4000001ff00 */
[----:B0-----:R-:W-:-:S04]  /*0690*/  LOP3.LUT R14, R9, 0xc, R34, 0xfe, !PT ;  /* 0x0000000c090e7812 */ /* 0x001fc800078efe22 */
[C---:B------:R-:W-:Y:S01]  /*06a0*/  ISETP.GE.AND P3, PT, R14.reuse, 0x10, PT ;  /* 0x000000100e00780c */ /* 0x040fe20003f66270 */
[----:B------:R0:W3:Y:S01]  /*06b0*/  @!P2 LDG.E.EL.128 R16, desc[UR6][R30.64] ;  /* 0x000000061e10a981 */ /* 0x0000e2000c2e1d00 */
[----:B------:R-:W-:Y:S01]  /*06c0*/  IMAD R45, R14, 0x200, R45 ;  /* 0x000002000e2d7824 */ /* 0x000fe200078e022d */
[----:B-1----:R-:W-:Y:S02]  /*06d0*/  CS2R R12, SRZ ;  /* 0x00000000000c7805 */ /* 0x002fe4000001ff00 */
[----:B--2---:R-:W-:Y:S01]  /*06e0*/  CS2R R14, SRZ ;  /* 0x00000000000e7805 */ /* 0x004fe2000001ff00 */
[----:B------:R-:W-:-:S07]  /*06f0*/  IMAD.WIDE R28, R45, 0x4, R28 ;  /* 0x000000042d1c7825 */ /* 0x000fce00078e021c */
[----:B------:R1:W2:Y:S01]  /*0700*/  @!P3 LDG.E.EL.128 R12, desc[UR6][R28.64] ;  /* 0x000000061c0cb981 */ /* 0x0002a2000c2e1d00 */
[----:B------:R-:W-:-:S04]  /*0710*/  SHF.L.U32 R9, R51, 0x4, RZ ;  /* 0x0000000433097819 */ /* 0x000fc800000006ff */
[C---:B------:R-:W-:Y:S02]  /*0720*/  LOP3.LUT R33, R9.reuse, 0xff0, RZ, 0xc0, !PT ;  /* 0x00000ff009217812 */ /* 0x040fe400078ec0ff */
[----:B------:R-:W-:Y:S02]  /*0730*/  LOP3.LUT R11, R9, 0x3f0, RZ, 0xc0, !PT ;  /* 0x000003f0090b7812 */ /* 0x000fe400078ec0ff */
[C---:B------:R-:W-:Y:S01]  /*0740*/  LEA.HI R36, R33.reuse, UR4, RZ, 0x1e ;  /* 0x0000000421247c11 */ /* 0x040fe2000f8ff0ff */
[C---:B0-----:R-:W-:Y:S01]  /*0750*/  VIADD R31, R32.reuse, UR4 ;  /* 0x00000004201f7c36 */ /* 0x041fe20008000000 */
[----:B------:R-:W-:Y:S02]  /*0760*/  LOP3.LUT R34, R34, 0x3f0, R9, 0xf8, !PT ;  /* 0x000003f022227812 */ /* 0x000fe400078ef809 */
[----:B------:R-:W-:Y:S01]  /*0770*/  IADD3 R11, R11, UR4, RZ ;  /* 0x000000040b0b7c10 */ /* 0x000fe2000fffe0ff */
[----:B------:R-:W-:Y:S02]  /*0780*/  IMAD R9, R33, 0x4, R36 ;  /* 0x0000000421097824 */ /* 0x000fe400078e0224 */
[----:B------:R-:W-:Y:S01]  /*0790*/  IMAD R32, R32, 0x4, R31 ;  /* 0x0000000420207824 */ /* 0x000fe200078e021f */
[----:B------:R-:W-:-:S02]  /*07a0*/  LEA R11, R34, R11, 0x2 ;  /* 0x0000000b220b7211 */ /* 0x000fc400078e10ff */
[----:B------:R-:W-:Y:S04]  /*07b0*/  LDS R44, [R9] ;  /* 0x00000000092c7984 */ /* 0x000fe80000000800 */
[----:B------:R-:W-:Y:S04]  /*07c0*/  LDS R43, [R9+0x4] ;  /* 0x00000400092b7984 */ /* 0x000fe80000000800 */
        /* <DEDUP_REMOVED lines=12> */
[----:B-1----:R-:W-:Y:S04]  /*0890*/  LDS R29, [R9+0x38] ;  /* 0x00003800091d7984 */ /* 0x002fe80000000800 */
[----:B------:R-:W-:Y:S01]  /*08a0*/  LDS R28, [R9+0x3c] ;  /* 0x00003c00091c7984 */ /* 0x000fe20000000800 */
[----:B------:R-:W-:Y:S01]  /*08b0*/  BAR.SYNC.DEFER_BLOCKING 0x0 ;  /* 0x0000000000007b1d */ /* 0x000fe20000010000 */
[----:B------:R-:W-:-:S05]  /*08c0*/  IMAD.WIDE R62, R62, 0x4, R64 ;  /* 0x000000043e3e7825 */ /* 0x000fca00078e0240 */
[----:B----4-:R-:W-:Y:S04]  /*08d0*/  STS [R11], R20 ;  /* 0x000000140b007388 */ /* 0x010fe80000000800 */
[----:B------:R-:W-:Y:S04]  /*08e0*/  STS [R11+0x14], R21 ;  /* 0x000014150b007388 */ /* 0x000fe80000000800 */
[----:B------:R-:W-:Y:S04]  /*08f0*/  STS [R11+0x28], R22 ;  /* 0x000028160b007388 */ /* 0x000fe80000000800 */
[----:B------:R-:W-:Y:S01]  /*0900*/  STS [R11+0x3c], R23 ;  /* 0x00003c170b007388 */ /* 0x000fe20000000800 */
[----:B------:R-:W-:Y:S06]  /*0910*/  BAR.SYNC.DEFER_BLOCKING 0x0 ;  /* 0x0000000000007b1d */ /* 0x000fec0000010000 */
[----:B------:R-:W-:Y:S04]  /*0920*/  LDS R46, [R32] ;  /* 0x00000000202e7984 */ /* 0x000fe80000000800 */
[----:B------:R-:W-:Y:S04]  /*0930*/  LDS R47, [R32+0x4] ;  /* 0x00000400202f7984 */ /* 0x000fe80000000800 */
[----:B------:R-:W-:Y:S04]  /*0940*/  LDS R48, [R32+0x8] ;  /* 0x0000080020307984 */ /* 0x000fe80000000800 */
[----:B------:R-:W-:Y:S01]  /*0950*/  LDS R49, [R32+0xc] ;  /* 0x00000c0020317984 */ /* 0x000fe20000000800 */
[----:B------:R-:W-:Y:S06]  /*0960*/  BAR.SYNC.DEFER_BLOCKING 0x0 ;  /* 0x0000000000007b1d */ /* 0x000fec0000010000 */
[----:B-----5:R-:W-:Y:S04]  /*0970*/  STS [R11], R24 ;  /* 0x000000180b007388 */ /* 0x020fe80000000800 */
        /* <DEDUP_REMOVED lines=9> */
[----:B---3--:R-:W-:Y:S04]  /*0a10*/  STS [R11], R16 ;  /* 0x000000100b007388 */ /* 0x008fe80000000800 */
[----:B------:R0:W-:Y:S04]  /*0a20*/  STS [R11+0x14], R17 ;  /* 0x000014110b007388 */ /* 0x0001e80000000800 */
[----:B------:R-:W-:Y:S04]  /*0a30*/  STS [R11+0x28], R18 ;  /* 0x000028120b007388 */ /* 0x000fe80000000800 */
[----:B------:R1:W-:Y:S01]  /*0a40*/  STS [R11+0x3c], R19 ;  /* 0x00003c130b007388 */ /* 0x0003e20000000800 */
[----:B------:R-:W-:Y:S06]  /*0a50*/  BAR.SYNC.DEFER_BLOCKING 0x0 ;  /* 0x0000000000007b1d */ /* 0x000fec0000010000 */
[----:B------:R-:W-:Y:S04]  /*0a60*/  LDS R61, [R32] ;  /* 0x00000000203d7984 */ /* 0x000fe80000000800 */
[----:B------:R-:W-:Y:S04]  /*0a70*/  LDS R60, [R32+0x4] ;  /* 0x00000400203c7984 */ /* 0x000fe80000000800 */
[----:B------:R-:W-:Y:S04]  /*0a80*/  LDS R59, [R32+0x8] ;  /* 0x00000800203b7984 */ /* 0x000fe80000000800 */
[----:B------:R-:W-:Y:S01]  /*0a90*/  LDS R58, [R32+0xc] ;  /* 0x00000c00203a7984 */ /* 0x000fe20000000800 */
[----:B------:R-:W-:Y:S01]  /*0aa0*/  BAR.SYNC.DEFER_BLOCKING 0x0 ;  /* 0x0000000000007b1d */ /* 0x000fe20000010000 */
[----:B0-----:R-:W-:-:S02]  /*0ab0*/  CS2R R16, SRZ ;  /* 0x0000000000107805 */ /* 0x001fc4000001ff00 */
[----:B-1----:R-:W-:-:S03]  /*0ac0*/  CS2R R18, SRZ ;  /* 0x0000000000127805 */ /* 0x002fc6000001ff00 */
[----:B--2---:R-:W-:Y:S04]  /*0ad0*/  STS [R11], R12 ;  /* 0x0000000c0b007388 */ /* 0x004fe80000000800 */
[----:B------:R0:W-:Y:S04]  /*0ae0*/  STS [R11+0x14], R13 ;  /* 0x0000140d0b007388 */ /* 0x0001e80000000800 */
[----:B------:R-:W-:Y:S04]  /*0af0*/  STS [R11+0x28], R14 ;  /* 0x0000280e0b007388 */ /* 0x000fe80000000800 */
[----:B------:R1:W-:Y:S01]  /*0b00*/  STS [R11+0x3c], R15 ;  /* 0x00003c0f0b007388 */ /* 0x0003e20000000800 */
[----:B------:R-:W-:Y:S06]  /*0b10*/  BAR.SYNC.DEFER_BLOCKING 0x0 ;  /* 0x0000000000007b1d */ /* 0x000fec0000010000 */
[----:B------:R2:W3:Y:S01]  /*0b20*/  @!P0 LDG.E.EL.128 R16, desc[UR6][R62.64] ;  /* 0x000000063e108981 */ /* 0x0004e2000c2e1d00 */
[----:B------:R-:W-:-:S02]  /*0b30*/  CS2R R20, SRZ ;  /* 0x0000000000147805 */ /* 0x000fc4000001ff00 */
[----:B------:R-:W-:Y:S01]  /*0b40*/  CS2R R22, SRZ ;  /* 0x0000000000167805 */ /* 0x000fe2000001ff00 */
[----:B------:R-:W-:Y:S01]  /*0b50*/  IMAD.WIDE R26, R57, 0x4, R64 ;  /* 0x00000004391a7825 */ /* 0x000fe200078e0240 */
[----:B0-----:R-:W-:Y:S02]  /*0b60*/  CS2R R12, SRZ ;  /* 0x00000000000c7805 */ /* 0x001fe4000001ff00 */
[----:B-1----:R-:W-:Y:S02]  /*0b70*/  CS2R R14, SRZ ;  /* 0x00000000000e7805 */ /* 0x002fe4000001ff00 */
[----:B------:R-:W-:Y:S02]  /*0b80*/  CS2R R24, SRZ ;  /* 0x0000000000187805 */ /* 0x000fe4000001ff00 */
[----:B------:R-:W-:Y:S01]  /*0b90*/  PRMT R51, R51, 0x6540, R52 ;  /* 0x0000654033337816 */ /* 0x000fe20000000034 */
[----:B------:R0:W4:Y:S01]  /*0ba0*/  @!P1 LDG.E.EL.128 R20, desc[UR6][R26.64] ;  /* 0x000000061a149981 */ /* 0x000122000c2e1d00 */
[----:B--2---:R-:W-:-:S03]  /*0bb0*/  IMAD.WIDE R62, R50, 0x4, R64 ;  /* 0x00000004323e7825 */ /* 0x004fc600078e0240 */
[----:B------:R-:W-:Y:S04]  /*0bc0*/  LDS R57, [R32] ;  /* 0x0000000020397984 */ /* 0x000fe80000000800 */
[----:B------:R-:W2:Y:S01]  /*0bd0*/  @!P2 LDG.E.EL.128 R12, desc[UR6][R62.64] ;  /* 0x000000063e0ca981 */ /* 0x000ea2000c2e1d00 */
[----:B------:R-:W-:Y:S01]  /*0be0*/  IMAD.WIDE R64, R45, 0x4, R64 ;  /* 0x000000042d407825 */ /* 0x000fe200078e0240 */
[----:B0-----:R-:W-:Y:S02]  /*0bf0*/  CS2R R26, SRZ ;  /* 0x00000000001a7805 */ /* 0x001fe4000001ff00 */
[----:B------:R-:W-:Y:S04]  /*0c00*/  LDS R45, [R32+0x4] ;  /* 0x00000400202d7984 */ /* 0x000fe80000000800 */
[----:B------:R0:W5:Y:S04]  /*0c10*/  @!P3 LDG.E.EL.128 R24, desc[UR6][R64.64] ;  /* 0x000000064018b981 */ /* 0x000168000c2e1d00 */
[----:B------:R-:W-:Y:S04]  /*0c20*/  LDS R52, [R32+0x8] ;  /* 0x0000080020347984 */ /* 0x000fe80000000800 */
[----:B------:R-:W-:Y:S01]  /*0c30*/  LDS R50, [R32+0xc] ;  /* 0x00000c0020327984 */ /* 0x000fe20000000800 */
[----:B------:R-:W-:Y:S01]  /*0c40*/  BAR.SYNC.DEFER_BLOCKING 0x0 ;  /* 0x0000000000007b1d */ /* 0x000fe20000010000 */
[----:B------:R-:W-:-:S05]  /*0c50*/  LEA.HI R10, R10, R51, RZ, 0x9 ;  /* 0x000000330a0a7211 */ /* 0x000fca00078f48ff */
[----:B---3--:R-:W-:Y:S04]  /*0c60*/  STS [R11], R16 ;  /* 0x000000100b007388 */ /* 0x008fe80000000800 */
[----:B------:R-:W-:Y:S04]  /*0c70*/  STS [R11+0x14], R17 ;  /* 0x000014110b007388 */ /* 0x000fe80000000800 */
[----:B------:R-:W-:Y:S04]  /*0c80*/  STS [R11+0x28], R18 ;  /* 0x000028120b007388 */ /* 0x000fe80000000800 */
[----:B------:R-:W-:Y:S01]  /*0c90*/  STS [R11+0x3c], R19 ;  /* 0x00003c130b007388 */ /* 0x000fe20000000800 */
[----:B------:R-:W-:Y:S06]  /*0ca0*/  BAR.SYNC.DEFER_BLOCKING 0x0 ;  /* 0x0000000000007b1d */ /* 0x000fec0000010000 */
[----:B0-----:R-:W-:Y:S04]  /*0cb0*/  LDS R64, [R32] ;  /* 0x0000000020407984 */ /* 0x001fe80000000800 */
[----:B------:R-:W0:Y:S04]  /*0cc0*/  LDS R65, [R32+0x4] ;  /* 0x0000040020417984 */ /* 0x000e280000000800 */
[----:B------:R-:W-:Y:S04]  /*0cd0*/  LDS R62, [R32+0x8] ;  /* 0x00000800203e7984 */ /* 0x000fe80000000800 */
[----:B------:R-:W1:Y:S01]  /*0ce0*/  LDS R63, [R32+0xc] ;  /* 0x00000c00203f7984 */ /* 0x000e620000000800 */
[----:B------:R-:W-:Y:S06]  /*0cf0*/  BAR.SYNC.DEFER_BLOCKING 0x0 ;  /* 0x0000000000007b1d */ /* 0x000fec0000010000 */
[----:B----4-:R-:W-:Y:S04]  /*0d00*/  STS [R11], R20 ;  /* 0x000000140b007388 */ /* 0x010fe80000000800 */
[----:B------:R-:W-:Y:S04]  /*0d10*/  STS [R11+0x14], R21 ;  /* 0x000014150b007388 */ /* 0x000fe80000000800 */
[----:B------:R-:W-:Y:S04]  /*0d20*/  STS [R11+0x28], R22 ;  /* 0x000028160b007388 */ /* 0x000fe80000000800 */
[----:B------:R-:W-:Y:S01]  /*0d30*/  STS [R11+0x3c], R23 ;  /* 0x00003c170b007388 */ /* 0x000fe20000000800 */
[----:B------:R-:W-:Y:S06]  /*0d40*/  BAR.SYNC.DEFER_BLOCKING 0x0 ;  /* 0x0000000000007b1d */ /* 0x000fec0000010000 */
[----:B------:R-:W-:Y:S04]  /*0d50*/  LDS R16, [R32] ;  /* 0x0000000020107984 */ /* 0x000fe80000000800 */
[----:B------:R-:W3:Y:S04]  /*0d60*/  LDS R17, [R32+0x4] ;  /* 0x0000040020117984 */ /* 0x000ee80000000800 */
[----:B------:R-:W-:Y:S04]  /*0d70*/  LDS R19, [R32+0x8] ;  /* 0x0000080020137984 */ /* 0x000fe80000000800 */
[----:B------:R-:W-:Y:S01]  /*0d80*/  LDS R18, [R32+0xc] ;  /* 0x00000c0020127984 */ /* 0x000fe20000000800 */
[----:B------:R-:W-:Y:S06]  /*0d90*/  BAR.SYNC.DEFER_BLOCKING 0x0 ;  /* 0x0000000000007b1d */ /* 0x000fec0000010000 */
[----:B--2---:R2:W-:Y:S04]  /*0da0*/  STS [R11], R12 ;  /* 0x0000000c0b007388 */ /* 0x0045e80000000800 */
[----:B------:R-:W-:Y:S04]  /*0db0*/  STS [R11+0x14], R13 ;  /* 0x0000140d0b007388 */ /* 0x000fe80000000800 */
[----:B------:R-:W-:Y:S04]  /*0dc0*/  STS [R11+0x28], R14 ;  /* 0x0000280e0b007388 */ /* 0x000fe80000000800 */
[----:B------:R4:W-:Y:S01]  /*0dd0*/  STS [R11+0x3c], R15 ;  /* 0x00003c0f0b007388 */ /* 0x0009e20000000800 */
[----:B------:R-:W-:Y:S01]  /*0de0*/  BAR.SYNC.DEFER_BLOCKING 0x0 ;  /* 0x0000000000007b1d */ /* 0x000fe20000010000 */
[----:B--2---:R-:W-:-:S04]  /*0df0*/  LOP3.LUT R12, R10, 0xfffffe00, RZ, 0xc0, !PT ;  /* 0xfffffe000a0c7812 */ /* 0x004fc800078ec0ff */
[----:B----4-:R-:W-:-:S03]  /*0e00*/  IADD3 R15, R51, -R12, RZ ;  /* 0x8000000c330f7210 */ /* 0x010fc60007ffe0ff */
[----:B------:R-:W2:Y:S01]  /*0e10*/  LDC.64 R12, c[0x0][0x228] ;  /* 0x00008a00ff0c7b82 */ /* 0x000ea20000000a00 */
[----:B------:R-:W4:Y:S04]  /*0e20*/  LDS R20, [R32] ;  /* 0x0000000020147984 */ /* 0x000f280000000800 */
[----:B------:R-:W0:Y:S04]  /*0e30*/  LDS R23, [R32+0x4] ;  /* 0x0000040020177984 */ /* 0x000e280000000800 */
[----:B------:R-:W0:Y:S04]  /*0e40*/  LDS R22, [R32+0x8] ;  /* 0x0000080020167984 */ /* 0x000e280000000800 */
[----:B------:R-:W0:Y:S01]  /*0e50*/  LDS R21, [R32+0xc] ;  /* 0x00000c0020157984 */ /* 0x000e220000000800 */
[----:B------:R-:W-:Y:S01]  /*0e60*/  BAR.SYNC.DEFER_BLOCKING 0x0 ;  /* 0x0000000000007b1d */ /* 0x000fe20000010000 */
[----:B--2---:R-:W-:-:S07]  /*0e70*/  IMAD.WIDE R14, R15, 0x4, R12 ;  /* 0x000000040f0e7825 */ /* 0x004fce00078e020c */
[----:B------:R-:W2:Y:S01]  /*0e80*/  LDC.64 R12, c[0x0][0x230] ;  /* 0x00008c00ff0c7b82 */ /* 0x000ea20000000a00 */
[----:B------:R-:W-:Y:S01]  /*0e90*/  SHF.R.S32.HI R10, RZ, 0x9, R10 ;  /* 0x00000009ff0a7819 */ /* 0x000fe2000001140a */
[----:B-----5:R-:W-:Y:S04]  /*0ea0*/  STS [R11], R24 ;  /* 0x000000180b007388 */ /* 0x020fe80000000800 */
[----:B------:R5:W-:Y:S04]  /*0eb0*/  STS [R11+0x14], R25 ;  /* 0x000014190b007388 */ /* 0x000be80000000800 */
[----:B------:R-:W-:Y:S04]  /*0ec0*/  STS [R11+0x28], R26 ;  /* 0x0000281a0b007388 */ /* 0x000fe80000000800 */
[----:B------:R0:W-:Y:S01]  /*0ed0*/  STS [R11+0x3c], R27 ;  /* 0x00003c1b0b007388 */ /* 0x0001e20000000800 */
[----:B------:R-:W-:Y:S01]  /*0ee0*/  BAR.SYNC.DEFER_BLOCKING 0x0 ;  /* 0x0000000000007b1d */ /* 0x000fe20000010000 */
[----:B-----5:R-:W-:-:S04]  /*0ef0*/  IMAD.SHL.U32 R25, R10, 0x4, RZ ;  /* 0x000000040a197824 */ /* 0x020fc800078e00ff */
[----:B--2---:R-:W-:Y:S01]  /*0f00*/  IMAD.WIDE R12, R25, 0x4, R12 ;  /* 0x00000004190c7825 */ /* 0x004fe200078e020c */
[----:B------:R2:W0:Y:S05]  /*0f10*/  LDG.E.EL R14, desc[UR6][R14.64] ;  /* 0x000000060e0e7981 */ /* 0x00042a000c2e1900 */
[----:B------:R-:W5:Y:S04]  /*0f20*/  LDG.E.EL R12, desc[UR6][R12.64+0xc] ;  /* 0x00000c060c0c7981 */ /* 0x000f68000c2e1900 */
[----:B------:R-:W-:Y:S04]  /*0f30*/  LDS R27, [R32+0x4] ;  /* 0x00000400201b7984 */ /* 0x000fe80000000800 */
[----:B--2---:R-:W2:Y:S04]  /*0f40*/  LDS R15, [R32] ;  /* 0x00000000200f7984 */ /* 0x004ea80000000800 */
[----:B------:R-:W0:Y:S02]  /*0f50*/  LDS R25, [R32+0x8] ;  /* 0x0000080020197984 */ /* 0x000e240000000800 */
[----:B0-----:R-:W-:-:S04]  /*0f60*/  FADD R10, R65, R14 ;  /* 0x0000000e410a7221 */ /* 0x001fc80000000000 */
[----:B-----5:R-:W-:Y:S02]  /*0f70*/  FFMA R10, R12, R10, R47 ;  /* 0x0000000a0c0a7223 */ /* 0x020fe4000000002f */
[----:B------:R-:W0:Y:S01]  /*0f80*/  LDS R47, [R32+0xc] ;  /* 0x00000c00202f7984 */ /* 0x000e220000000800 */
[--C-:B-1----:R-:W-:Y:S01]  /*0f90*/  FADD R24, R63, R14.reuse ;  /* 0x0000000e3f187221 */ /* 0x102fe20000000000 */
[--C-:B---3--:R-:W-:Y:S01]  /*0fa0*/  FADD R17, R17, R14.reuse ;  /* 0x0000000e11117221 */ /* 0x108fe20000000000 */
[--C-:B------:R-:W-:Y:S01]  /*0fb0*/  FADD R13, R16, R14.reuse ;  /* 0x0000000e100d7221 */ /* 0x100fe20000000000 */
[--C-:B----4-:R-:W-:Y:S01]  /*0fc0*/  FADD R20, R20, R14.reuse ;  /* 0x0000000e14147221 */ /* 0x110fe20000000000 */
[----:B------:R-:W-:Y:S01]  /*0fd0*/  FFMA R16, R12, R24, R49 ;  /* 0x000000180c107223 */ /* 0x000fe20000000031 */
[--C-:B------:R-:W-:Y:S01]  /*0fe0*/  FADD R24, R18, R14.reuse ;  /* 0x0000000e12187221 */ /* 0x100fe20000000000 */
[C---:B------:R-:W-:Y:S01]  /*0ff0*/  FFMA R18, R12.reuse, R17, R55 ;  /* 0x000000110c127223 */ /* 0x040fe20000000037 */
[----:B------:R-:W-:Y:S01]  /*1000*/  FFMA R61, R12, R20, R61 ;  /* 0x000000140c3d7223 */ /* 0x000fe2000000003d */
[--C-:B------:R-:W-:Y:S01]  /*1010*/  FADD R11, R64, R14.reuse ;  /* 0x0000000e400b7221 */ /* 0x100fe20000000000 */
[----:B------:R-:W-:Y:S01]  /*1020*/  FADD R51, R62, R14 ;  /* 0x0000000e3e337221 */ /* 0x000fe20000000000 */
[----:B------:R-:W-:Y:S01]  /*1030*/  FADD R20, R39, R18 ;  /* 0x0000001227147221 */ /* 0x000fe20000000000 */
[----:B------:R-:W-:Y:S01]  /*1040*/  BAR.SYNC.DEFER_BLOCKING 0x0 ;  /* 0x0000000000007b1d */ /* 0x000fe20000010000 */
[--C-:B------:R-:W-:Y:S01]  /*1050*/  FADD R19, R19, R14.reuse ;  /* 0x0000000e13137221 */ /* 0x100fe20000000000 */
[--C-:B------:R-:W-:Y:S01]  /*1060*/  FADD R23, R23, R14.reuse ;  /* 0x0000000e17177221 */ /* 0x100fe20000000000 */
[--C-:B------:R-:W-:Y:S01]  /*1070*/  FADD R22, R22, R14.reuse ;  /* 0x0000000e16167221 */ /* 0x100fe20000000000 */
[--C-:B------:R-:W-:Y:S01]  /*1080*/  FADD R21, R21, R14.reuse ;  /* 0x0000000e15157221 */ /* 0x100fe20000000000 */
[--C-:B--2---:R-:W-:Y:S01]  /*1090*/  FADD R15, R15, R14.reuse ;  /* 0x0000000e0f0f7221 */ /* 0x104fe20000000000 */
[--C-:B------:R-:W-:Y:S01]  /*10a0*/  FADD R18, R27, R14.reuse ;  /* 0x0000000e1b127221 */ /* 0x100fe20000000000 */
[----:B------:R-:W-:Y:S01]  /*10b0*/  FADD R25, R25, R14 ;  /* 0x0000000e19197221 */ /* 0x000fe20000000000 */
[C---:B------:R-:W-:Y:S01]  /*10c0*/  FFMA R11, R12.reuse, R11, R46 ;  /* 0x0000000b0c0b7223 */ /* 0x040fe2000000002e */
        /* <DEDUP_REMOVED lines=8> */
[----:B------:R-:W-:Y:S01]  /*1150*/  FFMA R52, R12, R25, R52 ;  /* 0x000000190c347223 */ /* 0x000fe20000000034 */
[----:B------:R-:W-:Y:S01]  /*1160*/  FADD R44, R44, R11 ;  /* 0x0000000b2c2c7221 */ /* 0x000fe20000000000 */
[----:B------:R-:W-:Y:S01]  /*1170*/  FADD R10, R43, R10 ;  /* 0x0000000a2b0a7221 */ /* 0x000fe20000000000 */
[----:B------:R-:W-:Y:S01]  /*1180*/  FADD R42, R42, R51 ;  /* 0x000000332a2a7221 */ /* 0x000fe20000000000 */
[----:B0-----:R-:W-:Y:S01]  /*1190*/  FADD R47, R47, R14 ;  /* 0x0000000e2f2f7221 */ /* 0x001fe20000000000 */
[----:B------:R-:W-:-:S03]  /*11a0*/  FFMA R14, R12, R15, R57 ;  /* 0x0000000f0c0e7223 */ /* 0x000fc60000000039 */
[----:B------:R-:W-:Y:S01]  /*11b0*/  FFMA R47, R12, R47, R50 ;  /* 0x0000002f0c2f7223 */ /* 0x000fe20000000032 */
[----:B------:R-:W-:Y:S01]  /*11c0*/  FADD R16, R41, R16 ;  /* 0x0000001029107221 */ /* 0x000fe20000000000 */
        /* <DEDUP_REMOVED lines=11> */
[----:B------:R-:W-:Y:S04]  /*1280*/  STS [R9], R44 ;  /* 0x0000002c09007388 */ /* 0x000fe80000000800 */
[----:B------:R-:W-:Y:S04]  /*1290*/  STS [R9+0x4], R10 ;  /* 0x0000040a09007388 */ /* 0x000fe80000000800 */
[----:B------:R-:W-:Y:S04]  /*12a0*/  STS [R9+0x8], R42 ;  /* 0x0000082a09007388 */ /* 0x000fe80000000800 */
[----:B------:R0:W-:Y:S04]  /*12b0*/  STS [R9+0xc], R16 ;  /* 0x00000c1009007388 */ /* 0x0001e80000000800 */
[----:B------:R-:W-:Y:S04]  /*12c0*/  STS [R9+0x10], R40 ;  /* 0x0000102809007388 */ /* 0x000fe80000000800 */
[----:B------:R-:W-:Y:S01]  /*12d0*/  STS [R9+0x14], R20 ;  /* 0x0000141409007388 */ /* 0x000fe20000000800 */
[----:B0-----:R-:W0:Y:S03]  /*12e0*/  LDC.64 R16, c[0x0][0x238] ;  /* 0x00008e00ff107b82 */ /* 0x001e260000000a00 */
[----:B------:R-:W-:Y:S04]  /*12f0*/  STS [R9+0x18], R38 ;  /* 0x0000182609007388 */ /* 0x000fe80000000800 */
        /* <DEDUP_REMOVED lines=8> */
[----:B------:R1:W-:Y:S01]  /*1380*/  STS [R9+0x3c], R28 ;  /* 0x00003c1c09007388 */ /* 0x0003e20000000800 */
[----:B------:R-:W-:Y:S06]  /*1390*/  BAR.SYNC.DEFER_BLOCKING 0x0 ;  /* 0x0000000000007b1d */ /* 0x000fec0000010000 */
[----:B------:R-:W-:Y:S04]  /*13a0*/  LDS R12, [R5] ;  /* 0x00000000050c7984 */ /* 0x000fe80000000800 */
[----:B------:R-:W-:Y:S04]  /*13b0*/  LDS R13, [R5+0x4] ;  /* 0x00000400050d7984 */ /* 0x000fe80000000800 */
[----:B------:R-:W-:Y:S04]  /*13c0*/  LDS R14, [R5+0x8] ;  /* 0x00000800050e7984 */ /* 0x000fe80000000800 */
[----:B------:R2:W3:Y:S04]  /*13d0*/  LDS R15, [R5+0xc] ;  /* 0x00000c00050f7984 */ /* 0x0004e80000000800 */
[----:B------:R-:W-:Y:S04]  /*13e0*/  LDS R20, [R7+0x1000] ;  /* 0x0010000007147984 */ /* 0x000fe80000000800 */
[----:B------:R-:W-:Y:S04]  /*13f0*/  LDS R21, [R7+0x1004] ;  /* 0x0010040007157984 */ /* 0x000fe80000000800 */
[----:B------:R-:W-:Y:S04]  /*1400*/  LDS R22, [R7+0x1008] ;  /* 0x0010080007167984 */ /* 0x000fe80000000800 */
[----:B------:R-:W4:Y:S04]  /*1410*/  LDS R23, [R7+0x100c] ;  /* 0x00100c0007177984 */ /* 0x000f280000000800 */
[----:B------:R-:W-:Y:S04]  /*1420*/  LDS R24, [R6+0x2000] ;  /* 0x0020000006187984 */ /* 0x000fe80000000800 */
[----:B------:R-:W-:Y:S04]  /*1430*/  LDS R25, [R6+0x2004] ;  /* 0x0020040006197984 */ /* 0x000fe80000000800 */
[----:B------:R-:W-:Y:S04]  /*1440*/  LDS R26, [R6+0x2008] ;  /* 0x00200800061a7984 */ /* 0x000fe80000000800 */
[----:B------:R-:W5:Y:S01]  /*1450*/  LDS R27, [R6+0x200c] ;  /* 0x00200c00061b7984 */ /* 0x000f620000000800 */
[----:B0-----:R-:W-:-:S04]  /*1460*/  IMAD.WIDE R10, R3, 0x4, R16 ;  /* 0x00000004030a7825 */ /* 0x001fc800078e0210 */
[----:B-1----:R-:W-:-:S04]  /*1470*/  IMAD.WIDE R8, R8, 0x4, R16 ;  /* 0x0000000408087825 */ /* 0x002fc800078e0210 */
[----:B--2---:R-:W-:Y:S01]  /*1480*/  IMAD.WIDE R4, R4, 0x4, R16 ;  /* 0x0000000404047825 */ /* 0x004fe200078e0210 */
[----:B---3--:R0:W-:Y:S04]  /*1490*/  @!P4 STG.E.128 desc[UR6][R10.64], R12 ;  /* 0x0000000c0a00c986 */ /* 0x0081e8000c101d06 */
[----:B----4-:R0:W-:Y:S04]  /*14a0*/  @!P4 STG.E.128 desc[UR6][R8.64], R20 ;  /* 0x000000140800c986 */ /* 0x0101e8000c101d06 */
[----:B-----5:R0:W-:Y:S02]  /*14b0*/  @!P4 STG.E.128 desc[UR6][R4.64], R24 ;  /* 0x000000180400c986 */ /* 0x0201e4000c101d06 */
[----:B0-----:R-:W-:Y:S05]  /*14c0*/  @P4 EXIT ;  /* 0x000000000000494d */ /* 0x001fea0003800000 */
[----:B0-----:R-:W-:Y:S01]  /*14d0*/  LDS R8, [R2+0x3000] ;  /* 0x0030000002087984 */ /* 0x001fe20000000800 */
[----:B------:R-:W-:-:S03]  /*14e0*/  IMAD.WIDE R4, R0, 0x4, R16 ;  /* 0x0000000400047825 */ /* 0x000fc600078e0210 */
[----:B------:R-:W-:Y:S04]  /*14f0*/  LDS R9, [R2+0x3004] ;  /* 0x0030040002097984 */ /* 0x000fe80000000800 */
[----:B------:R-:W-:Y:S04]  /*1500*/  LDS R10, [R2+0x3008] ;  /* 0x00300800020a7984 */ /* 0x000fe80000000800 */
[----:B------:R-:W0:Y:S04]  /*1510*/  LDS R11, [R2+0x300c] ;  /* 0x00300c00020b7984 */ /* 0x000e280000000800 */
[----:B0-----:R-:W-:Y:S01]  /*1520*/  STG.E.128 desc[UR6][R4.64], R8 ;  /* 0x0000000804007986 */ /* 0x001fe2000c101d06 */
[----:B------:R-:W-:Y:S05]  /*1530*/  EXIT ;  /* 0x000000000000794d */ /* 0x000fea0003800000 */
.L_x_0:
[----:B------:R-:W-:-:S00]  /*1540*/  BRA `(.L_x_0) ;  /* 0xfffffffc00fc7947 */ /* 0x000fc0000383ffff */
[----:B------:R-:W-:-:S00]  /*1550*/  NOP ;  /* 0x0000000000007918 */ /* 0x000fc00000000000 */
        /* <DEDUP_REMOVED lines=10> */
.L_x_1:


//--------------------- .nv.shared.triton_poi_fused_add_convolution_mul_4 --------------------------
	.section	.nv.shared.triton_poi_fused_add_convolution_mul_4,"aw",@nobits
	.sectionflags	@""
	.align	16
	.zero		1024


//--------------------- .nv.constant0.triton_poi_fused_add_convolution_mul_4 --------------------------
	.section	.nv.constant0.triton_poi_fused_add_convolution_mul_4,"a",@progbits
	.sectionflags	@""
	.align	4
.nv.constant0.triton_poi_fused_add_convolution_mul_4:
	.zero		584
